//
// Generated by NVIDIA NVVM Compiler
//
// Compiler Build ID: CL-36424714
// Cuda compilation tools, release 13.0, V13.0.88
// Based on NVVM 20.0.0
//

.version 9.0
.target sm_100
.address_size 64

	// .globl	_Z12sumMatrixGPUPfS_S_ii

.visible .entry _Z12sumMatrixGPUPfS_S_ii(
	.param .u64 .ptr .align 1 _Z12sumMatrixGPUPfS_S_ii_param_0,
	.param .u64 .ptr .align 1 _Z12sumMatrixGPUPfS_S_ii_param_1,
	.param .u64 .ptr .align 1 _Z12sumMatrixGPUPfS_S_ii_param_2,
	.param .u32 _Z12sumMatrixGPUPfS_S_ii_param_3,
	.param .u32 _Z12sumMatrixGPUPfS_S_ii_param_4
)
{
	.reg .pred 	%p<4>;
	.reg .b32 	%r<14>;
	.reg .b32 	%f<4>;
	.reg .b64 	%rd<11>;

	ld.param.u64 	%rd1, [_Z12sumMatrixGPUPfS_S_ii_param_0];
	ld.param.u64 	%rd2, [_Z12sumMatrixGPUPfS_S_ii_param_1];
	ld.param.u64 	%rd3, [_Z12sumMatrixGPUPfS_S_ii_param_2];
	ld.param.u32 	%r3, [_Z12sumMatrixGPUPfS_S_ii_param_3];
	ld.param.u32 	%r4, [_Z12sumMatrixGPUPfS_S_ii_param_4];
	mov.u32 	%r6, %tid.x;
	mov.u32 	%r7, %ctaid.x;
	mov.u32 	%r8, %ntid.x;
	mad.lo.s32 	%r1, %r7, %r8, %r6;
	mov.u32 	%r9, %tid.y;
	mov.u32 	%r10, %ctaid.y;
	mov.u32 	%r11, %ntid.y;
	mad.lo.s32 	%r12, %r10, %r11, %r9;
	setp.ge.s32 	%p1, %r1, %r3;
	setp.ge.s32 	%p2, %r12, %r4;
	or.pred  	%p3, %p1, %p2;
	@%p3 bra 	$L__BB0_2;
	cvta.to.global.u64 	%rd4, %rd1;
	cvta.to.global.u64 	%rd5, %rd2;
	cvta.to.global.u64 	%rd6, %rd3;
	mad.lo.s32 	%r13, %r3, %r12, %r1;
	mul.wide.s32 	%rd7, %r13, 4;
	add.s64 	%rd8, %rd4, %rd7;
	ld.global.f32 	%f1, [%rd8];
	add.s64 	%rd9, %rd5, %rd7;
	ld.global.f32 	%f2, [%rd9];
	add.f32 	%f3, %f1, %f2;
	add.s64 	%rd10, %rd6, %rd7;
	st.global.f32 	[%rd10], %f3;
$L__BB0_2:
	ret;

}


// ===== COMPILED SASS (sm_100) =====

	.target	sm_100

	.elftype	@"ET_EXEC"


//--------------------- .note.nv.tkinfo           --------------------------
	.section	.note.nv.tkinfo,"",@"SHT_NOTE"
	.sectionflags	@"SHF_NOTE_NV_TKINFO"
	.tkinfo
        /*0018*/ 	.word	0x00000002
        /*0030*/ 	.string	""
        /*0030*/ 	.string	"ptxas"
        /*0030*/ 	.string	"Cuda compilation tools, release 13.0, V13.0.88"
        /*0030*/ 	.string	"Build cuda_13.0.r13.0/compiler.36424714_0"
        /*0030*/ 	.string	"-arch sm_100 -m 64 "



//--------------------- .note.nv.cuinfo           --------------------------
	.section	.note.nv.cuinfo,"",@"SHT_NOTE"
	.sectionflags	@"SHF_NOTE_NV_CUINFO"
        /*0018*/ 	.short	0x0002
        /*001a*/ 	.short	0x0064
        /*001c*/ 	.short	0x0082
	.zero		2


//--------------------- .nv.info                  --------------------------
	.section	.nv.info,"",@"SHT_CUDA_INFO"
	.align	4


	//----- nvinfo : EIATTR_REGCOUNT
	.align		4
        /*0000*/ 	.byte	0x04, 0x2f
        /*0002*/ 	.short	(.L_1 - .L_0)
	.align		4
.L_0:
        /*0004*/ 	.word	index@(_Z12sumMatrixGPUPfS_S_ii)
        /*0008*/ 	.word	0x0000000c


	//----- nvinfo : EIATTR_FRAME_SIZE
	.align		4
.L_1:
        /*000c*/ 	.byte	0x04, 0x11
        /*000e*/ 	.short	(.L_3 - .L_2)
	.align		4
.L_2:
        /*0010*/ 	.word	index@(_Z12sumMatrixGPUPfS_S_ii)
        /*0014*/ 	.word	0x00000000


	//----- nvinfo : EIATTR_MIN_STACK_SIZE
	.align		4
.L_3:
        /*0018*/ 	.byte	0x04, 0x12
        /*001a*/ 	.short	(.L_5 - .L_4)
	.align		4
.L_4:
        /*001c*/ 	.word	index@(_Z12sumMatrixGPUPfS_S_ii)
        /*0020*/ 	.word	0x00000000
.L_5:


//--------------------- .nv.compat                --------------------------
	.section	.nv.compat,"",@"SHT_CUDA_COMPAT_INFO"
	.align	4
        /*0000*/ 	.byte	0x02, 0x09, 0x00, 0x00, 0x02, 0x02, 0x01, 0x00, 0x02, 0x05, 0x05, 0x00, 0x03, 0x07, 0x01, 0x01
        /*0010*/ 	.byte	0x02, 0x03, 0x00, 0x00, 0x02, 0x06, 0x01, 0x00, 0x04, 0x0b, 0x08, 0x00, 0x09, 0x00, 0x00, 0x00
        /*0020*/ 	.byte	0x00, 0x00, 0x00, 0x00


//--------------------- .nv.info._Z12sumMatrixGPUPfS_S_ii --------------------------
	.section	.nv.info._Z12sumMatrixGPUPfS_S_ii,"",@"SHT_CUDA_INFO"
	.sectionflags	@""
	.align	4


	//----- nvinfo : EIATTR_CUDA_API_VERSION
	.align		4
        /*0000*/ 	.byte	0x04, 0x37
        /*0002*/ 	.short	(.L_7 - .L_6)
.L_6:
        /*0004*/ 	.word	0x00000082


	//----- nvinfo : EIATTR_KPARAM_INFO
	.align		4
.L_7:
        /*0008*/ 	.byte	0x04, 0x17
        /*000a*/ 	.short	(.L_9 - .L_8)
.L_8:
        /*000c*/ 	.word	0x00000000
        /*0010*/ 	.short	0x0004
        /*0012*/ 	.short	0x001c
        /*0014*/ 	.byte	0x00, 0xf0, 0x11, 0x00


	//----- nvinfo : EIATTR_KPARAM_INFO
	.align		4
.L_9:
        /*0018*/ 	.byte	0x04, 0x17
        /*001a*/ 	.short	(.L_11 - .L_10)
.L_10:
        /*001c*/ 	.word	0x00000000
        /*0020*/ 	.short	0x0003
        /*0022*/ 	.short	0x0018
        /*0024*/ 	.byte	0x00, 0xf0, 0x11, 0x00


	//----- nvinfo : EIATTR_KPARAM_INFO
	.align		4
.L_11:
        /*0028*/ 	.byte	0x04, 0x17
        /*002a*/ 	.short	(.L_13 - .L_12)
.L_12:
        /*002c*/ 	.word	0x00000000
        /*0030*/ 	.short	0x0002
        /*0032*/ 	.short	0x0010
        /*0034*/ 	.byte	0x00, 0xf5, 0x21, 0x00


	//----- nvinfo : EIATTR_KPARAM_INFO
	.align		4
.L_13:
        /*0038*/ 	.byte	0x04, 0x17
        /*003a*/ 	.short	(.L_15 - .L_14)
.L_14:
        /*003c*/ 	.word	0x00000000
        /*0040*/ 	.short	0x0001
        /*0042*/ 	.short	0x0008
        /*0044*/ 	.byte	0x00, 0xf5, 0x21, 0x00


	//----- nvinfo : EIATTR_KPARAM_INFO
	.align		4
.L_15:
        /*0048*/ 	.byte	0x04, 0x17
        /*004a*/ 	.short	(.L_17 - .L_16)
.L_16:
        /*004c*/ 	.word	0x00000000
        /*0050*/ 	.short	0x0000
        /*0052*/ 	.short	0x0000
        /*0054*/ 	.byte	0x00, 0xf5, 0x21, 0x00


	//----- nvinfo : EIATTR_SPARSE_MMA_MASK
	.align		4
.L_17:
        /*0058*/ 	.byte	0x03, 0x50
        /*005a*/ 	.short	0x0000


	//----- nvinfo : EIATTR_MAXREG_COUNT
	.align		4
        /*005c*/ 	.byte	0x03, 0x1b
        /*005e*/ 	.short	0x00ff


	//----- nvinfo : EIATTR_MERCURY_ISA_VERSION
	.align		4
        /*0060*/ 	.byte	0x03, 0x5f
        /*0062*/ 	.short	0x0101


	//----- nvinfo : EIATTR_VRC_CTA_INIT_COUNT
	.align		4
        /*0064*/ 	.byte	0x02, 0x4a
	.zero		1
	.zero		1


	//----- nvinfo : EIATTR_EXIT_INSTR_OFFSETS
	.align		4
        /*0068*/ 	.byte	0x04, 0x1c
        /*006a*/ 	.short	(.L_19 - .L_18)


	//   ....[0]....
.L_18:
        /*006c*/ 	.word	0x000000c0


	//   ....[1]....
        /*0070*/ 	.word	0x00000190


	//----- nvinfo : EIATTR_CBANK_PARAM_SIZE
	.align		4
.L_19:
        /*0074*/ 	.byte	0x03, 0x19
        /*0076*/ 	.short	0x0020


	//----- nvinfo : EIATTR_PARAM_CBANK
	.align		4
        /*0078*/ 	.byte	0x04, 0x0a
        /*007a*/ 	.short	(.L_21 - .L_20)
	.align		4
.L_20:
        /*007c*/ 	.word	index@(.nv.constant0._Z12sumMatrixGPUPfS_S_ii)
        /*0080*/ 	.short	0x0380
        /*0082*/ 	.short	0x0020


	//----- nvinfo : EIATTR_SW_WAR
	.align		4
.L_21:
        /*0084*/ 	.byte	0x04, 0x36
        /*0086*/ 	.short	(.L_23 - .L_22)
.L_22:
        /*0088*/ 	.word	0x00000008
.L_23:


//--------------------- .nv.callgraph             --------------------------
	.section	.nv.callgraph,"",@"SHT_CUDA_CALLGRAPH"
	.align	4
	.sectionentsize	8
	.align		4
        /*0000*/ 	.word	0x00000000
	.align		4
        /*0004*/ 	.word	0xffffffff
	.align		4
        /*0008*/ 	.word	0x00000000
	.align		4
        /*000c*/ 	.word	0xfffffffe
	.align		4
        /*0010*/ 	.word	0x00000000
	.align		4
        /*0014*/ 	.word	0xfffffffd
	.align		4
        /*0018*/ 	.word	0x00000000
	.align		4
        /*001c*/ 	.word	0xfffffffc


//--------------------- .text._Z12sumMatrixGPUPfS_S_ii --------------------------
	.section	.text._Z12sumMatrixGPUPfS_S_ii,"ax",@progbits
	.align	128
        .global         _Z12sumMatrixGPUPfS_S_ii
        .type           _Z12sumMatrixGPUPfS_S_ii,@function
        .size           _Z12sumMatrixGPUPfS_S_ii,(.L_x_1 - _Z12sumMatrixGPUPfS_S_ii)
        .other          _Z12sumMatrixGPUPfS_S_ii,@"STO_CUDA_ENTRY STV_DEFAULT"
_Z12sumMatrixGPUPfS_S_ii:
.text._Z12sumMatrixGPUPfS_S_ii:
[----:B------:R-:W-:Y:S01]  /*0000*/  LDC R1, c[0x0][0x37c] ;  /* 0x0000df00ff017b82 */ /* 0x000fe20000000800 */
[----:B------:R-:W0:Y:S07]  /*0010*/  S2R R7, SR_TID.Y ;  /* 0x0000000000077919 */ /* 0x000e2e0000002200 */
[----:B------:R-:W1:Y:S01]  /*0020*/  LDC R3, c[0x0][0x360] ;  /* 0x0000d800ff037b82 */ /* 0x000e620000000800 */
[----:B------:R-:W2:Y:S01]  /*0030*/  LDCU.64 UR6, c[0x0][0x398] ;  /* 0x00007300ff0677ac */ /* 0x000ea20008000a00 */
[----:B------:R-:W1:Y:S06]  /*0040*/  S2R R0, SR_TID.X ;  /* 0x0000000000007919 */ /* 0x000e6c0000002100 */
[----:B------:R-:W0:Y:S08]  /*0050*/  S2UR UR5, SR_CTAID.Y ;  /* 0x00000000000579c3 */ /* 0x000e300000002600 */
[----:B------:R-:W0:Y:S08]  /*0060*/  LDC R2, c[0x0][0x364] ;  /* 0x0000d900ff027b82 */ /* 0x000e300000000800 */
[----:B------:R-:W1:Y:S01]  /*0070*/  S2UR UR4, SR_CTAID.X ;  /* 0x00000000000479c3 */ /* 0x000e620000002500 */
[----:B0-----:R-:W-:-:S05]  /*0080*/  IMAD R7, R2, UR5, R7 ;  /* 0x0000000502077c24 */ /* 0x001fca000f8e0207 */
[----:B--2---:R-:W-:Y:S01]  /*0090*/  ISETP.GE.AND P0, PT, R7, UR7, PT ;  /* 0x0000000707007c0c */ /* 0x004fe2000bf06270 */
[----:B-1----:R-:W-:-:S05]  /*00a0*/  IMAD R0, R3, UR4, R0 ;  /* 0x0000000403007c24 */ /* 0x002fca000f8e0200 */
[----:B------:R-:W-:-:S13]  /*00b0*/  ISETP.GE.OR P0, PT, R0, UR6, P0 ;  /* 0x0000000600007c0c */ /* 0x000fda0008706670 */
[----:B------:R-:W-:Y:S05]  /*00c0*/  @P0 EXIT ;  /* 0x000000000000094d */ /* 0x000fea0003800000 */
[----:B------:R-:W0:Y:S01]  /*00d0*/  LDC.64 R2, c[0x0][0x380] ;  /* 0x0000e000ff027b82 */ /* 0x000e220000000a00 */
[----:B------:R-:W1:Y:S01]  /*00e0*/  LDCU.64 UR4, c[0x0][0x358] ;  /* 0x00006b00ff0477ac */ /* 0x000e620008000a00 */
[----:B------:R-:W-:-:S06]  /*00f0*/  IMAD R9, R7, UR6, R0 ;  /* 0x0000000607097c24 */ /* 0x000fcc000f8e0200 */
[----:B------:R-:W2:Y:S08]  /*0100*/  LDC.64 R4, c[0x0][0x388] ;  /* 0x0000e200ff047b82 */ /* 0x000eb00000000a00 */
[----:B------:R-:W3:Y:S01]  /*0110*/  LDC.64 R6, c[0x0][0x390] ;  /* 0x0000e400ff067b82 */ /* 0x000ee20000000a00 */
[----:B0-----:R-:W-:-:S06]  /*0120*/  IMAD.WIDE R2, R9, 0x4, R2 ;  /* 0x0000000409027825 */ /* 0x001fcc00078e0202 */
[----:B-1----:R-:W4:Y:S01]  /*0130*/  LDG.E R2, desc[UR4][R2.64] ;  /* 0x0000000402027981 */ /* 0x002f22000c1e1900 */
[----:B--2---:R-:W-:-:S06]  /*0140*/  IMAD.WIDE R4, R9, 0x4, R4 ;  /* 0x0000000409047825 */ /* 0x004fcc00078e0204 */
[----:B------:R-:W4:Y:S01]  /*0150*/  LDG.E R5, desc[UR4][R4.64] ;  /* 0x0000000404057981 */ /* 0x000f22000c1e1900 */
[----:B---3--:R-:W-:-:S04]  /*0160*/  IMAD.WIDE R6, R9, 0x4, R6 ;  /* 0x0000000409067825 */ /* 0x008fc800078e0206 */
[----:B----4-:R-:W-:-:S05]  /*0170*/  FADD R9, R2, R5 ;  /* 0x0000000502097221 */ /* 0x010fca0000000000 */
[----:B------:R-:W-:Y:S01]  /*0180*/  STG.E desc[UR4][R6.64], R9 ;  /* 0x0000000906007986 */ /* 0x000fe2000c101904 */
[----:B------:R-:W-:Y:S05]  /*0190*/  EXIT ;  /* 0x000000000000794d */ /* 0x000fea0003800000 */
.L_x_0:
[----:B------:R-:W-:-:S00]  /*01a0*/  BRA `(.L_x_0) ;  /* 0xfffffffc00fc7947 */ /* 0x000fc0000383ffff */
[----:B------:R-:W-:-:S00]  /*01b0*/  NOP ;  /* 0x0000000000007918 */ /* 0x000fc00000000000 */
        /* <DEDUP_REMOVED lines=12> */
.L_x_1:


//--------------------- .nv.shared.reserved.0     --------------------------
	.section	.nv.shared.reserved.0,"aw",@nobits
	.weak		__nv_reservedSMEM_offset_0_alias
	.size		__nv_reservedSMEM_offset_0_alias, 0, 64
	.other		__nv_reservedSMEM_offset_0_alias,@"STO_CUDA_RESERVED_SHARED STV_DEFAULT"
__nv_reservedSMEM_offset_0_alias:
	.zero		0
	.zero		64


//--------------------- .nv.constant0._Z12sumMatrixGPUPfS_S_ii --------------------------
	.section	.nv.constant0._Z12sumMatrixGPUPfS_S_ii,"a",@progbits
	.sectionflags	@""
	.align	4
.nv.constant0._Z12sumMatrixGPUPfS_S_ii:
	.zero		928


//--------------------- SYMBOLS --------------------------

	.type		.nv.reservedSmem.offset0,@object
	.size		.nv.reservedSmem.offset0,0x4
